	.headerflags	@"EF_CUDA_TEXMODE_UNIFIED EF_CUDA_64BIT_ADDRESS EF_CUDA_ACCELERATORS EF_CUDA_SM90 EF_CUDA_VIRTUAL_SM(EF_CUDA_SM90)"
	.elftype	@"ET_EXEC"


//--------------------- .nv.info                  --------------------------
	.section	.nv.info,"",@"SHT_CUDA_INFO"
	.align	4


	//----- nvinfo : EIATTR_REGCOUNT
	.align		4
        /*0000*/ 	.byte	0x04, 0x2f
        /*0002*/ 	.short	(.L_3 - .L_2)
	.align		4
.L_2:
        /*0004*/ 	.word	index@(triton_poi_fused_cat_9)
        /*0008*/ 	.word	0x00000016


	//----- nvinfo : EIATTR_MIN_STACK_SIZE
	.align		4
.L_3:
        /*000c*/ 	.byte	0x04, 0x12
        /*000e*/ 	.short	(.L_5 - .L_4)
	.align		4
.L_4:
        /*0010*/ 	.word	index@(triton_poi_fused_cat_9)
        /*0014*/ 	.word	0x00000000


	//----- nvinfo : EIATTR_FRAME_SIZE
	.align		4
.L_5:
        /*0018*/ 	.byte	0x04, 0x11
        /*001a*/ 	.short	(.L_7 - .L_6)
	.align		4
.L_6:
        /*001c*/ 	.word	index@(triton_poi_fused_cat_9)
        /*0020*/ 	.word	0x00000000


	//----- nvinfo : EIATTR_MIN_STACK_SIZE
	.align		4
.L_7:
        /*0024*/ 	.byte	0x04, 0x12
        /*0026*/ 	.short	(.L_9 - .L_8)
	.align		4
.L_8:
        /*0028*/ 	.word	index@(triton_poi_fused_cat_9)
        /*002c*/ 	.word	0x00000000
.L_9:


//--------------------- .nv.info.triton_poi_fused_cat_9 --------------------------
	.section	.nv.info.triton_poi_fused_cat_9,"",@"SHT_CUDA_INFO"
	.sectionflags	@""
	.align	4


	//----- nvinfo : EIATTR_CUDA_API_VERSION
	.align		4
        /*0000*/ 	.byte	0x04, 0x37
        /*0002*/ 	.short	(.L_11 - .L_10)
.L_10:
        /*0004*/ 	.word	0x0000007c


	//----- nvinfo : EIATTR_KPARAM_INFO
	.align		4
.L_11:
        /*0008*/ 	.byte	0x04, 0x17
        /*000a*/ 	.short	(.L_13 - .L_12)
.L_12:
        /*000c*/ 	.word	0x00000000
        /*0010*/ 	.short	0x0007
        /*0012*/ 	.short	0x0038
        /*0014*/ 	.byte	0x00, 0xf0, 0x11, 0x00


	//----- nvinfo : EIATTR_KPARAM_INFO
	.align		4
.L_13:
        /*0018*/ 	.byte	0x04, 0x17
        /*001a*/ 	.short	(.L_15 - .L_14)
.L_14:
        /*001c*/ 	.word	0x00000000
        /*0020*/ 	.short	0x0006
        /*0022*/ 	.short	0x0030
        /*0024*/ 	.byte	0x00, 0xf4, 0x21, 0x00


	//----- nvinfo : EIATTR_KPARAM_INFO
	.align		4
.L_15:
        /*0028*/ 	.byte	0x04, 0x17
        /*002a*/ 	.short	(.L_17 - .L_16)
.L_16:
        /*002c*/ 	.word	0x00000000
        /*0030*/ 	.short	0x0005
        /*0032*/ 	.short	0x0028
        /*0034*/ 	.byte	0x00, 0xf4, 0x21, 0x00


	//----- nvinfo : EIATTR_KPARAM_INFO
	.align		4
.L_17:
        /*0038*/ 	.byte	0x04, 0x17
        /*003a*/ 	.short	(.L_19 - .L_18)
.L_18:
        /*003c*/ 	.word	0x00000000
        /*0040*/ 	.short	0x0004
        /*0042*/ 	.short	0x0020
        /*0044*/ 	.byte	0x00, 0xf4, 0x21, 0x00


	//----- nvinfo : EIATTR_KPARAM_INFO
	.align		4
.L_19:
        /*0048*/ 	.byte	0x04, 0x17
        /*004a*/ 	.short	(.L_21 - .L_20)
.L_20:
        /*004c*/ 	.word	0x00000000
        /*0050*/ 	.short	0x0003
        /*0052*/ 	.short	0x0018
        /*0054*/ 	.byte	0x00, 0xf4, 0x21, 0x00


	//----- nvinfo : EIATTR_KPARAM_INFO
	.align		4
.L_21:
        /*0058*/ 	.byte	0x04, 0x17
        /*005a*/ 	.short	(.L_23 - .L_22)
.L_22:
        /*005c*/ 	.word	0x00000000
        /*0060*/ 	.short	0x0002
        /*0062*/ 	.short	0x0010
        /*0064*/ 	.byte	0x00, 0xf4, 0x21, 0x00


	//----- nvinfo : EIATTR_KPARAM_INFO
	.align		4
.L_23:
        /*0068*/ 	.byte	0x04, 0x17
        /*006a*/ 	.short	(.L_25 - .L_24)
.L_24:
        /*006c*/ 	.word	0x00000000
        /*0070*/ 	.short	0x0001
        /*0072*/ 	.short	0x0008
        /*0074*/ 	.byte	0x00, 0xf4, 0x21, 0x00


	//----- nvinfo : EIATTR_KPARAM_INFO
	.align		4
.L_25:
        /*0078*/ 	.byte	0x04, 0x17
        /*007a*/ 	.short	(.L_27 - .L_26)
.L_26:
        /*007c*/ 	.word	0x00000000
        /*0080*/ 	.short	0x0000
        /*0082*/ 	.short	0x0000
        /*0084*/ 	.byte	0x00, 0xf4, 0x21, 0x00


	//----- nvinfo : EIATTR_SPARSE_MMA_MASK
	.align		4
.L_27:
        /*0088*/ 	.byte	0x03, 0x50
        /*008a*/ 	.short	0x0000


	//----- nvinfo : EIATTR_MAXREG_COUNT
	.align		4
        /*008c*/ 	.byte	0x03, 0x1b
        /*008e*/ 	.short	0x00ff


	//----- nvinfo : EIATTR_EXIT_INSTR_OFFSETS
	.align		4
        /*0090*/ 	.byte	0x04, 0x1c
        /*0092*/ 	.short	(.L_29 - .L_28)


	//   ....[0]....
.L_28:
        /*0094*/ 	.word	0x000004f0


	//   ....[1]....
        /*0098*/ 	.word	0x00000510


	//----- nvinfo : EIATTR_REQNTID
	.align		4
.L_29:
        /*009c*/ 	.byte	0x04, 0x10
        /*009e*/ 	.short	(.L_31 - .L_30)
.L_30:
        /*00a0*/ 	.word	0x00000080
        /*00a4*/ 	.word	0x00000001
        /*00a8*/ 	.word	0x00000001


	//----- nvinfo : EIATTR_CBANK_PARAM_SIZE
	.align		4
.L_31:
        /*00ac*/ 	.byte	0x03, 0x19
        /*00ae*/ 	.short	0x003c


	//----- nvinfo : EIATTR_PARAM_CBANK
	.align		4
        /*00b0*/ 	.byte	0x04, 0x0a
        /*00b2*/ 	.short	(.L_33 - .L_32)
	.align		4
.L_32:
        /*00b4*/ 	.word	index@(.nv.constant0.triton_poi_fused_cat_9)
        /*00b8*/ 	.short	0x0210
        /*00ba*/ 	.short	0x003c


	//----- nvinfo : EIATTR_SW_WAR
	.align		4
.L_33:
        /*00bc*/ 	.byte	0x04, 0x36
        /*00be*/ 	.short	(.L_35 - .L_34)
.L_34:
        /*00c0*/ 	.word	0x00000008
.L_35:


//--------------------- .nv.callgraph             --------------------------
	.section	.nv.callgraph,"",@"SHT_CUDA_CALLGRAPH"
	.align	4
	.sectionentsize	8
	.align		4
        /*0000*/ 	.word	0x00000000
	.align		4
        /*0004*/ 	.word	0xffffffff
	.align		4
        /*0008*/ 	.word	0x00000000
	.align		4
        /*000c*/ 	.word	0xfffffffe
	.align		4
        /*0010*/ 	.word	0x00000000
	.align		4
        /*0014*/ 	.word	0xfffffffd
	.align		4
        /*0018*/ 	.word	0x00000000
	.align		4
        /*001c*/ 	.word	0xfffffffc


//--------------------- .nv.constant4             --------------------------
	.section	.nv.constant4,"a",@progbits
	.align	8
	.align		8
.nv.constant4:
        /*0000*/ 	.dword	_$_str
	.align		8
        /*0008*/ 	.dword	_$_str_$_2


//--------------------- .text.triton_poi_fused_cat_9 --------------------------
	.section	.text.triton_poi_fused_cat_9,"ax",@progbits
	.align	128
        .global         triton_poi_fused_cat_9
        .type           triton_poi_fused_cat_9,@function
        .size           triton_poi_fused_cat_9,(.L_x_1 - triton_poi_fused_cat_9)
        .other          triton_poi_fused_cat_9,@"STO_CUDA_ENTRY STV_DEFAULT"
triton_poi_fused_cat_9:
.text.triton_poi_fused_cat_9:
[----:B------:R-:W0:Y:S01]  /*0000*/  LDC R1, c[0x0][0x28] ;  /* 0x00000a00ff017b82 */ /* 0x000e220000000800 */
[----:B------:R-:W1:Y:S07]  /*0010*/  S2R R0, SR_TID.X ;  /* 0x0000000000007919 */ /* 0x000e6e0000002100 */
[----:B------:R-:W2:Y:S01]  /*0020*/  LDC.64 R14, c[0x0][0x220] ;  /* 0x00008800ff0e7b82 */ /* 0x000ea20000000a00 */
[----:B------:R-:W-:Y:S01]  /*0030*/  IMAD.MOV.U32 R4, RZ, RZ, RZ ;  /* 0x000000ffff047224 */ /* 0x000fe200078e00ff */
[----:B------:R-:W-:Y:S01]  /*0040*/  ULDC.64 UR4, c[0x0][0x208] ;  /* 0x0000820000047ab9 */ /* 0x000fe20000000a00 */
[----:B------:R-:W3:Y:S05]  /*0050*/  S2R R3, SR_CTAID.X ;  /* 0x0000000000037919 */ /* 0x000eea0000002500 */
[----:B------:R-:W4:Y:S08]  /*0060*/  LDC.64 R16, c[0x0][0x210] ;  /* 0x00008400ff107b82 */ /* 0x000f300000000a00 */
[----:B------:R-:W5:Y:S08]  /*0070*/  LDC.64 R8, c[0x0][0x218] ;  /* 0x00008600ff087b82 */ /* 0x000f700000000a00 */
[----:B------:R-:W4:Y:S01]  /*0080*/  LDC.64 R10, c[0x0][0x228] ;  /* 0x00008a00ff0a7b82 */ /* 0x000f220000000a00 */
[----:B------:R-:W-:Y:S01]  /*0090*/  IMAD.MOV.U32 R12, RZ, RZ, RZ ;  /* 0x000000ffff0c7224 */ /* 0x000fe200078e00ff */
[----:B------:R-:W-:Y:S01]  /*00a0*/  ULDC.64 UR6, c[0x0][0x238] ;  /* 0x00008e0000067ab9 */ /* 0x000fe20000000a00 */
[----:B-1----:R-:W-:-:S05]  /*00b0*/  LOP3.LUT R0, R0, 0x7f, RZ, 0xc0, !PT ;  /* 0x0000007f00007812 */ /* 0x002fca00078ec0ff */
[----:B---3--:R-:W-:-:S05]  /*00c0*/  IMAD R0, R3, 0x80, R0 ;  /* 0x0000008003007824 */ /* 0x008fca00078e0200 */
[----:B------:R-:W-:-:S04]  /*00d0*/  SHF.R.S32.HI R5, RZ, 0x1f, R0 ;  /* 0x0000001fff057819 */ /* 0x000fc80000011400 */
[----:B------:R-:W-:-:S04]  /*00e0*/  LEA.HI R5, R5, R0, RZ, 0x6 ;  /* 0x0000000005057211 */ /* 0x000fc800078f30ff */
[----:B------:R-:W-:-:S05]  /*00f0*/  SHF.R.S32.HI R7, RZ, 0x6, R5 ;  /* 0x00000006ff077819 */ /* 0x000fca0000011405 */
[----:B------:R-:W-:-:S05]  /*0100*/  IMAD.HI R2, R7, 0x2aaaaaab, RZ ;  /* 0x2aaaaaab07027827 */ /* 0x000fca00078e02ff */
[----:B------:R-:W-:-:S04]  /*0110*/  SHF.R.U32.HI R3, RZ, 0x1f, R2 ;  /* 0x0000001fff037819 */ /* 0x000fc80000011602 */
[----:B------:R-:W-:-:S05]  /*0120*/  LEA.HI R2, R2, R3, RZ, 0x1e ;  /* 0x0000000302027211 */ /* 0x000fca00078ff0ff */
[----:B------:R-:W-:-:S04]  /*0130*/  IMAD R7, R2, -0x18, R7 ;  /* 0xffffffe802077824 */ /* 0x000fc800078e0207 */
[C---:B--2---:R-:W-:Y:S01]  /*0140*/  IMAD.WIDE R14, R7.reuse, 0x4, R14 ;  /* 0x00000004070e7825 */ /* 0x044fe200078e020e */
[----:B------:R-:W-:-:S04]  /*0150*/  ISETP.GE.AND P2, PT, R7, 0xc, PT ;  /* 0x0000000c0700780c */ /* 0x000fc80003f46270 */
[----:B------:R-:W-:-:S13]  /*0160*/  ISETP.LT.AND P3, PT, R0, 0x1800, !P2 ;  /* 0x000018000000780c */ /* 0x000fda0005761270 */
[----:B------:R4:W2:Y:S01]  /*0170*/  @P3 LDG.E.EL R4, desc[UR4][R14.64] ;  /* 0x000000040e043981 */ /* 0x0008a2000c2e1900 */
[----:B------:R-:W-:-:S05]  /*0180*/  IMAD.HI R2, R0, 0x2aaaaaab, RZ ;  /* 0x2aaaaaab00027827 */ /* 0x000fca00078e02ff */
[----:B------:R-:W-:-:S04]  /*0190*/  SHF.R.U32.HI R3, RZ, 0x1f, R2 ;  /* 0x0000001fff037819 */ /* 0x000fc80000011602 */
[----:B------:R-:W-:Y:S02]  /*01a0*/  LEA.HI.SX32 R13, R2, R3, 0x18 ;  /* 0x00000003020d7211 */ /* 0x000fe400078fc2ff */
[----:B------:R-:W1:Y:S03]  /*01b0*/  LDC.64 R2, c[0x0][0x230] ;  /* 0x00008c00ff027b82 */ /* 0x000e660000000a00 */
[C---:B------:R-:W-:Y:S02]  /*01c0*/  IMAD R6, R13.reuse, -0x600, R0 ;  /* 0xfffffa000d067824 */ /* 0x040fe400078e0200 */
[----:B------:R-:W-:-:S04]  /*01d0*/  IMAD R13, R13, 0x300, RZ ;  /* 0x000003000d0d7824 */ /* 0x000fc800078e02ff */
[----:B------:R-:W-:Y:S02]  /*01e0*/  IMAD.IADD R19, R6, 0x1, R13 ;  /* 0x0000000106137824 */ /* 0x000fe400078e020d */
[----:B------:R-:W-:Y:S02]  /*01f0*/  IMAD.MOV.U32 R6, RZ, RZ, RZ ;  /* 0x000000ffff067224 */ /* 0x000fe400078e00ff */
[----:B----4-:R-:W-:Y:S01]  /*0200*/  IMAD.WIDE R14, R19, 0x4, R16 ;  /* 0x00000004130e7825 */ /* 0x010fe200078e0210 */
[----:B------:R-:W-:-:S03]  /*0210*/  LOP3.LUT R5, R5, 0xffffffc0, RZ, 0xc0, !PT ;  /* 0xffffffc005057812 */ /* 0x000fc600078ec0ff */
[C---:B-----5:R-:W-:Y:S01]  /*0220*/  IMAD.WIDE R16, R7.reuse, 0x4, R8 ;  /* 0x0000000407107825 */ /* 0x060fe200078e0208 */
[----:B------:R3:W4:Y:S01]  /*0230*/  @P3 LDG.E R12, desc[UR4][R14.64] ;  /* 0x000000040e0c3981 */ /* 0x000722000c1e1900 */
[----:B------:R-:W-:Y:S02]  /*0240*/  CS2R R8, SRZ ;  /* 0x0000000000087805 */ /* 0x000fe4000001ff00 */
[C---:B------:R-:W-:Y:S01]  /*0250*/  IMAD.IADD R18, R0.reuse, 0x1, -R5 ;  /* 0x0000000100127824 */ /* 0x040fe200078e0a05 */
[----:B------:R-:W5:Y:S01]  /*0260*/  @P3 LDG.E.EL R6, desc[UR4][R16.64] ;  /* 0x0000000410063981 */ /* 0x000f62000c2e1900 */
[C---:B------:R-:W-:Y:S02]  /*0270*/  IMAD.SHL.U32 R5, R7.reuse, 0x40, RZ ;  /* 0x0000004007057824 */ /* 0x040fe400078e00ff */
[----:B0-----:R-:W-:Y:S01]  /*0280*/  IMAD.WIDE R10, R7, 0x4, R10 ;  /* 0x00000004070a7825 */ /* 0x001fe200078e020a */
[----:B------:R-:W-:-:S03]  /*0290*/  ISETP.GE.AND P0, PT, R0, 0x1800, PT ;  /* 0x000018000000780c */ /* 0x000fc60003f06270 */
[----:B-1----:R-:W-:Y:S01]  /*02a0*/  IMAD.WIDE R2, R7, 0x4, R2 ;  /* 0x0000000407027825 */ /* 0x002fe200078e0202 */
[--C-:B---3--:R-:W-:Y:S01]  /*02b0*/  SHF.R.S32.HI R14, RZ, 0x1f, R13.reuse ;  /* 0x0000001fff0e7819 */ /* 0x108fe2000001140d */
[----:B------:R0:W3:Y:S01]  /*02c0*/  @P3 LDG.E.EL R8, desc[UR4][R10.64] ;  /* 0x000000040a083981 */ /* 0x0000e2000c2e1900 */
[----:B------:R-:W-:Y:S02]  /*02d0*/  IADD3 R13, P4, P5, R5, R18, R13 ;  /* 0x00000012050d7210 */ /* 0x000fe40007d9e00d */
[----:B------:R-:W-:Y:S01]  /*02e0*/  SHF.R.S32.HI R18, RZ, 0x1f, R18 ;  /* 0x0000001fff127819 */ /* 0x000fe20000011412 */
[----:B------:R1:W3:Y:S01]  /*02f0*/  @P3 LDG.E.EL R9, desc[UR4][R2.64] ;  /* 0x0000000402093981 */ /* 0x0002e2000c2e1900 */
[----:B------:R-:W-:Y:S02]  /*0300*/  SHF.R.S32.HI R5, RZ, 0x1f, R5 ;  /* 0x0000001fff057819 */ /* 0x000fe40000011405 */
[----:B------:R-:W-:Y:S02]  /*0310*/  ISETP.GT.AND P1, PT, R7, 0xb, !P0 ;  /* 0x0000000b0700780c */ /* 0x000fe40004724270 */
[----:B------:R-:W-:-:S02]  /*0320*/  IADD3.X R14, R5, R18, R14, P4, P5 ;  /* 0x00000012050e7210 */ /* 0x000fc400027ea40e */
[C---:B0-----:R-:W-:Y:S01]  /*0330*/  LEA R10, P4, R13.reuse, UR6, 0x2 ;  /* 0x000000060d0a7c11 */ /* 0x041fe2000f8810ff */
[----:B-1----:R-:W0:Y:S03]  /*0340*/  LDC.64 R2, c[0x0][0x240] ;  /* 0x00009000ff027b82 */ /* 0x002e260000000a00 */
[----:B------:R-:W-:Y:S01]  /*0350*/  LEA.HI.X R11, R13, UR7, R14, 0x2, P4 ;  /* 0x000000070d0b7c11 */ /* 0x000fe2000a0f140e */
[----:B------:R-:W-:-:S06]  /*0360*/  IMAD.MOV.U32 R13, RZ, RZ, RZ ;  /* 0x000000ffff0d7224 */ /* 0x000fcc00078e00ff */
[----:B------:R-:W3:Y:S01]  /*0370*/  @P1 LDG.E R13, desc[UR4][R10.64+-0xc00] ;  /* 0xfff400040a0d1981 */ /* 0x000ee2000c1e1900 */
[----:B------:R-:W-:Y:S02]  /*0380*/  IMAD.MOV.U32 R14, RZ, RZ, 0x3e800000 ;  /* 0x3e800000ff0e7424 */ /* 0x000fe400078e00ff */
[----:B0-----:R-:W-:Y:S01]  /*0390*/  IMAD.WIDE R2, R0, 0x4, R2 ;  /* 0x0000000400027825 */ /* 0x001fe200078e0202 */
[----:B--2---:R-:W-:-:S05]  /*03a0*/  SEL R4, R4, RZ, P3 ;  /* 0x000000ff04047207 */ /* 0x004fca0001800000 */
[----:B------:R-:W-:-:S04]  /*03b0*/  FADD R4, R4, 9.9999997473787516356e-06 ;  /* 0x3727c5ac04047421 */ /* 0x000fc80000000000 */
[----:B------:R-:W0:Y:S02]  /*03c0*/  MUFU.SQRT R5, R4 ;  /* 0x0000000400057308 */ /* 0x000e240000002000 */
[C---:B0-----:R-:W-:Y:S02]  /*03d0*/  FSETP.GT.AND P4, PT, R5.reuse, 8.50705917302346158658e+37, PT ;  /* 0x7e8000000500780b */ /* 0x041fe40003f84000 */
[----:B------:R-:W-:Y:S02]  /*03e0*/  FSETP.GEU.AND P5, PT, R5, 1.175494350822287508e-38, PT ;  /* 0x008000000500780b */ /* 0x000fe40003fae000 */
[----:B------:R-:W-:Y:S02]  /*03f0*/  FSEL R14, R14, 1, P4 ;  /* 0x3f8000000e0e7808 */ /* 0x000fe40002000000 */
[----:B----4-:R-:W-:Y:S02]  /*0400*/  SEL R12, R12, RZ, P3 ;  /* 0x000000ff0c0c7207 */ /* 0x010fe40001800000 */
[----:B-----5:R-:W-:-:S05]  /*0410*/  SEL R7, R6, RZ, P3 ;  /* 0x000000ff06077207 */ /* 0x020fca0001800000 */
[----:B------:R-:W-:Y:S02]  /*0420*/  @P4 FMUL R5, R5, 0.25 ;  /* 0x3e80000005054820 */ /* 0x000fe40000400000 */
[----:B------:R-:W-:Y:S01]  /*0430*/  @!P5 FMUL R14, R14, 16777216 ;  /* 0x4b8000000e0ed820 */ /* 0x000fe20000400000 */
[----:B------:R-:W-:Y:S01]  /*0440*/  FADD R4, R12, -R7 ;  /* 0x800000070c047221 */ /* 0x000fe20000000000 */
[----:B------:R-:W-:Y:S01]  /*0450*/  @!P5 FMUL R5, R5, 16777216 ;  /* 0x4b8000000505d820 */ /* 0x000fe20000400000 */
[----:B---3--:R-:W-:-:S05]  /*0460*/  SEL R8, R8, RZ, P3 ;  /* 0x000000ff08087207 */ /* 0x008fca0001800000 */
[----:B------:R-:W0:Y:S01]  /*0470*/  MUFU.RCP R5, R5 ;  /* 0x0000000500057308 */ /* 0x000e220000001000 */
[----:B------:R-:W-:Y:S01]  /*0480*/  SEL R9, R9, RZ, P3 ;  /* 0x000000ff09097207 */ /* 0x000fe20001800000 */
[----:B0-----:R-:W-:-:S04]  /*0490*/  FMUL R7, R5, R14 ;  /* 0x0000000e05077220 */ /* 0x001fc80000400000 */
[----:B------:R-:W-:-:S04]  /*04a0*/  FMUL R4, R4, R7 ;  /* 0x0000000704047220 */ /* 0x000fc80000400000 */
[----:B------:R-:W-:-:S05]  /*04b0*/  FFMA R9, R4, R8, R9 ;  /* 0x0000000804097223 */ /* 0x000fca0000000009 */
[----:B------:R-:W-:-:S04]  /*04c0*/  FSETP.GEU.AND P3, PT, R9, RZ, PT ;  /* 0x000000ff0900720b */ /* 0x000fc80003f6e000 */
[----:B------:R-:W-:Y:S02]  /*04d0*/  FSEL R9, R9, RZ, P3 ;  /* 0x000000ff09097208 */ /* 0x000fe40001800000 */
[----:B------:R-:W-:Y:S01]  /*04e0*/  @P2 SEL R9, R13, RZ, P1 ;  /* 0x000000ff0d092207 */ /* 0x000fe20000800000 */
[----:B------:R-:W-:Y:S06]  /*04f0*/  @P0 EXIT ;  /* 0x000000000000094d */ /* 0x000fec0003800000 */
[----:B------:R-:W-:Y:S01]  /*0500*/  STG.E desc[UR4][R2.64], R9 ;  /* 0x0000000902007986 */ /* 0x000fe2000c101904 */
[----:B------:R-:W-:Y:S05]  /*0510*/  EXIT ;  /* 0x000000000000794d */ /* 0x000fea0003800000 */
.L_x_0:
[----:B------:R-:W-:-:S00]  /*0520*/  BRA `(.L_x_0) ;  /* 0xfffffffc00fc7947 */ /* 0x000fc0000383ffff */
[----:B------:R-:W-:-:S00]  /*0530*/  NOP ;  /* 0x0000000000007918 */ /* 0x000fc00000000000 */
        /* <DEDUP_REMOVED lines=12> */
.L_x_1:


//--------------------- .nv.global.init           --------------------------
	.section	.nv.global.init,"aw",@progbits
.nv.global.init:
	.type		_$_str,@object
	.size		_$_str,(_$_str_$_2 - _$_str)
_$_str:
        /*0000*/ 	.byte	0x5f, 0x5f, 0x43, 0x55, 0x44, 0x41, 0x5f, 0x46, 0x54, 0x5a, 0x00
	.type		_$_str_$_2,@object
	.size		_$_str_$_2,(.L_1 - _$_str_$_2)
_$_str_$_2:
        /*000b*/ 	.byte	0x5f, 0x5f, 0x43, 0x55, 0x44, 0x41, 0x5f, 0x50, 0x52, 0x45, 0x43, 0x5f, 0x53, 0x51, 0x52, 0x54
        /*001b*/ 	.byte	0x00
.L_1:


//--------------------- .nv.constant0.triton_poi_fused_cat_9 --------------------------
	.section	.nv.constant0.triton_poi_fused_cat_9,"a",@progbits
	.sectionflags	@""
	.align	4
.nv.constant0.triton_poi_fused_cat_9:
	.zero		588
